//
// Generated by NVIDIA NVVM Compiler
//
// Compiler Build ID: CL-36424714
// Cuda compilation tools, release 13.0, V13.0.88
// Based on NVVM 20.0.0
//

.version 9.0
.target sm_100
.address_size 64

	// .globl	_Z10updateFish4FishS_di

.visible .entry _Z10updateFish4FishS_di(
	.param .align 8 .b8 _Z10updateFish4FishS_di_param_0[32],
	.param .align 8 .b8 _Z10updateFish4FishS_di_param_1[32],
	.param .f64 _Z10updateFish4FishS_di_param_2,
	.param .u32 _Z10updateFish4FishS_di_param_3
)
{
	.reg .pred 	%p<2>;
	.reg .b32 	%r<6>;
	.reg .b64 	%rd<24>;
	.reg .b64 	%fd<10>;

	ld.param.u64 	%rd8, [_Z10updateFish4FishS_di_param_1+24];
	ld.param.u64 	%rd6, [_Z10updateFish4FishS_di_param_1+8];
	ld.param.u64 	%rd5, [_Z10updateFish4FishS_di_param_1];
	ld.param.u64 	%rd4, [_Z10updateFish4FishS_di_param_0+24];
	ld.param.u64 	%rd3, [_Z10updateFish4FishS_di_param_0+16];
	ld.param.u64 	%rd2, [_Z10updateFish4FishS_di_param_0+8];
	ld.param.u64 	%rd1, [_Z10updateFish4FishS_di_param_0];
	ld.param.f64 	%fd1, [_Z10updateFish4FishS_di_param_2];
	ld.param.u32 	%r2, [_Z10updateFish4FishS_di_param_3];
	mov.u32 	%r3, %ntid.x;
	mov.u32 	%r4, %ctaid.x;
	mov.u32 	%r5, %tid.x;
	mad.lo.s32 	%r1, %r3, %r4, %r5;
	setp.ge.s32 	%p1, %r1, %r2;
	@%p1 bra 	$L__BB0_2;
	cvta.to.global.u64 	%rd9, %rd8;
	cvta.to.global.u64 	%rd10, %rd6;
	cvta.to.global.u64 	%rd11, %rd5;
	cvta.to.global.u64 	%rd12, %rd4;
	cvta.to.global.u64 	%rd13, %rd3;
	cvta.to.global.u64 	%rd14, %rd2;
	cvta.to.global.u64 	%rd15, %rd1;
	mul.wide.s32 	%rd16, %r1, 8;
	add.s64 	%rd17, %rd15, %rd16;
	ld.global.f64 	%fd2, [%rd17];
	add.s64 	%rd18, %rd13, %rd16;
	ld.global.f64 	%fd3, [%rd18];
	fma.rn.f64 	%fd4, %fd1, %fd3, %fd2;
	add.s64 	%rd19, %rd11, %rd16;
	st.global.f64 	[%rd19], %fd4;
	add.s64 	%rd20, %rd14, %rd16;
	ld.global.f64 	%fd5, [%rd20];
	add.s64 	%rd21, %rd12, %rd16;
	ld.global.f64 	%fd6, [%rd21];
	fma.rn.f64 	%fd7, %fd1, %fd6, %fd5;
	add.s64 	%rd22, %rd10, %rd16;
	st.global.f64 	[%rd22], %fd7;
	ld.global.f64 	%fd8, [%rd21];
	sub.f64 	%fd9, %fd8, %fd1;
	add.s64 	%rd23, %rd9, %rd16;
	st.global.f64 	[%rd23], %fd9;
$L__BB0_2:
	ret;

}


// ===== COMPILED SASS (sm_100) =====

	.target	sm_100

	.elftype	@"ET_EXEC"


//--------------------- .note.nv.tkinfo           --------------------------
	.section	.note.nv.tkinfo,"",@"SHT_NOTE"
	.sectionflags	@"SHF_NOTE_NV_TKINFO"
	.tkinfo
        /*0018*/ 	.word	0x00000002
        /*0030*/ 	.string	""
        /*0030*/ 	.string	"ptxas"
        /*0030*/ 	.string	"Cuda compilation tools, release 13.0, V13.0.88"
        /*0030*/ 	.string	"Build cuda_13.0.r13.0/compiler.36424714_0"
        /*0030*/ 	.string	"-arch sm_100 -m 64 "



//--------------------- .note.nv.cuinfo           --------------------------
	.section	.note.nv.cuinfo,"",@"SHT_NOTE"
	.sectionflags	@"SHF_NOTE_NV_CUINFO"
        /*0018*/ 	.short	0x0002
        /*001a*/ 	.short	0x0064
        /*001c*/ 	.short	0x0082
	.zero		2


//--------------------- .nv.info                  --------------------------
	.section	.nv.info,"",@"SHT_CUDA_INFO"
	.align	4


	//----- nvinfo : EIATTR_REGCOUNT
	.align		4
        /*0000*/ 	.byte	0x04, 0x2f
        /*0002*/ 	.short	(.L_1 - .L_0)
	.align		4
.L_0:
        /*0004*/ 	.word	index@(_Z10updateFish4FishS_di)
        /*0008*/ 	.word	0x00000014


	//----- nvinfo : EIATTR_FRAME_SIZE
	.align		4
.L_1:
        /*000c*/ 	.byte	0x04, 0x11
        /*000e*/ 	.short	(.L_3 - .L_2)
	.align		4
.L_2:
        /*0010*/ 	.word	index@(_Z10updateFish4FishS_di)
        /*0014*/ 	.word	0x00000000


	//----- nvinfo : EIATTR_MIN_STACK_SIZE
	.align		4
.L_3:
        /*0018*/ 	.byte	0x04, 0x12
        /*001a*/ 	.short	(.L_5 - .L_4)
	.align		4
.L_4:
        /*001c*/ 	.word	index@(_Z10updateFish4FishS_di)
        /*0020*/ 	.word	0x00000000
.L_5:


//--------------------- .nv.compat                --------------------------
	.section	.nv.compat,"",@"SHT_CUDA_COMPAT_INFO"
	.align	4
        /*0000*/ 	.byte	0x02, 0x09, 0x00, 0x00, 0x02, 0x02, 0x01, 0x00, 0x02, 0x05, 0x05, 0x00, 0x03, 0x07, 0x01, 0x01
        /*0010*/ 	.byte	0x02, 0x03, 0x00, 0x00, 0x02, 0x06, 0x01, 0x00, 0x04, 0x0b, 0x08, 0x00, 0x01, 0x00, 0x00, 0x00
        /*0020*/ 	.byte	0x00, 0x00, 0x00, 0x00


//--------------------- .nv.info._Z10updateFish4FishS_di --------------------------
	.section	.nv.info._Z10updateFish4FishS_di,"",@"SHT_CUDA_INFO"
	.sectionflags	@""
	.align	4


	//----- nvinfo : EIATTR_CUDA_API_VERSION
	.align		4
        /*0000*/ 	.byte	0x04, 0x37
        /*0002*/ 	.short	(.L_7 - .L_6)
.L_6:
        /*0004*/ 	.word	0x00000082


	//----- nvinfo : EIATTR_KPARAM_INFO
	.align		4
.L_7:
        /*0008*/ 	.byte	0x04, 0x17
        /*000a*/ 	.short	(.L_9 - .L_8)
.L_8:
        /*000c*/ 	.word	0x00000000
        /*0010*/ 	.short	0x0003
        /*0012*/ 	.short	0x0048
        /*0014*/ 	.byte	0x00, 0xf0, 0x11, 0x00


	//----- nvinfo : EIATTR_KPARAM_INFO
	.align		4
.L_9:
        /*0018*/ 	.byte	0x04, 0x17
        /*001a*/ 	.short	(.L_11 - .L_10)
.L_10:
        /*001c*/ 	.word	0x00000000
        /*0020*/ 	.short	0x0002
        /*0022*/ 	.short	0x0040
        /*0024*/ 	.byte	0x00, 0xf0, 0x21, 0x00


	//----- nvinfo : EIATTR_KPARAM_INFO
	.align		4
.L_11:
        /*0028*/ 	.byte	0x04, 0x17
        /*002a*/ 	.short	(.L_13 - .L_12)
.L_12:
        /*002c*/ 	.word	0x00000000
        /*0030*/ 	.short	0x0001
        /*0032*/ 	.short	0x0020
        /*0034*/ 	.byte	0x00, 0xf0, 0x81, 0x00


	//----- nvinfo : EIATTR_KPARAM_INFO
	.align		4
.L_13:
        /*0038*/ 	.byte	0x04, 0x17
        /*003a*/ 	.short	(.L_15 - .L_14)
.L_14:
        /*003c*/ 	.word	0x00000000
        /*0040*/ 	.short	0x0000
        /*0042*/ 	.short	0x0000
        /*0044*/ 	.byte	0x00, 0xf0, 0x81, 0x00


	//----- nvinfo : EIATTR_SPARSE_MMA_MASK
	.align		4
.L_15:
        /*0048*/ 	.byte	0x03, 0x50
        /*004a*/ 	.short	0x0000


	//----- nvinfo : EIATTR_MAXREG_COUNT
	.align		4
        /*004c*/ 	.byte	0x03, 0x1b
        /*004e*/ 	.short	0x00ff


	//----- nvinfo : EIATTR_MERCURY_ISA_VERSION
	.align		4
        /*0050*/ 	.byte	0x03, 0x5f
        /*0052*/ 	.short	0x0101


	//----- nvinfo : EIATTR_VRC_CTA_INIT_COUNT
	.align		4
        /*0054*/ 	.byte	0x02, 0x4a
	.zero		1
	.zero		1


	//----- nvinfo : EIATTR_EXIT_INSTR_OFFSETS
	.align		4
        /*0058*/ 	.byte	0x04, 0x1c
        /*005a*/ 	.short	(.L_17 - .L_16)


	//   ....[0]....
.L_16:
        /*005c*/ 	.word	0x00000070


	//   ....[1]....
        /*0060*/ 	.word	0x00000230


	//----- nvinfo : EIATTR_CBANK_PARAM_SIZE
	.align		4
.L_17:
        /*0064*/ 	.byte	0x03, 0x19
        /*0066*/ 	.short	0x004c


	//----- nvinfo : EIATTR_PARAM_CBANK
	.align		4
        /*0068*/ 	.byte	0x04, 0x0a
        /*006a*/ 	.short	(.L_19 - .L_18)
	.align		4
.L_18:
        /*006c*/ 	.word	index@(.nv.constant0._Z10updateFish4FishS_di)
        /*0070*/ 	.short	0x0380
        /*0072*/ 	.short	0x004c


	//----- nvinfo : EIATTR_SW_WAR
	.align		4
.L_19:
        /*0074*/ 	.byte	0x04, 0x36
        /*0076*/ 	.short	(.L_21 - .L_20)
.L_20:
        /*0078*/ 	.word	0x00000008
.L_21:


//--------------------- .nv.callgraph             --------------------------
	.section	.nv.callgraph,"",@"SHT_CUDA_CALLGRAPH"
	.align	4
	.sectionentsize	8
	.align		4
        /*0000*/ 	.word	0x00000000
	.align		4
        /*0004*/ 	.word	0xffffffff
	.align		4
        /*0008*/ 	.word	0x00000000
	.align		4
        /*000c*/ 	.word	0xfffffffe
	.align		4
        /*0010*/ 	.word	0x00000000
	.align		4
        /*0014*/ 	.word	0xfffffffd
	.align		4
        /*0018*/ 	.word	0x00000000
	.align		4
        /*001c*/ 	.word	0xfffffffc


//--------------------- .text._Z10updateFish4FishS_di --------------------------
	.section	.text._Z10updateFish4FishS_di,"ax",@progbits
	.align	128
        .global         _Z10updateFish4FishS_di
        .type           _Z10updateFish4FishS_di,@function
        .size           _Z10updateFish4FishS_di,(.L_x_1 - _Z10updateFish4FishS_di)
        .other          _Z10updateFish4FishS_di,@"STO_CUDA_ENTRY STV_DEFAULT"
_Z10updateFish4FishS_di:
.text._Z10updateFish4FishS_di:
[----:B------:R-:W-:Y:S01]  /*0000*/  LDC R1, c[0x0][0x37c] ;  /* 0x0000df00ff017b82 */ /* 0x000fe20000000800 */
[----:B------:R-:W0:Y:S01]  /*0010*/  S2R R0, SR_CTAID.X ;  /* 0x0000000000007919 */ /* 0x000e220000002500 */
[----:B------:R-:W0:Y:S01]  /*0020*/  LDCU UR4, c[0x0][0x360] ;  /* 0x00006c00ff0477ac */ /* 0x000e220008000800 */
[----:B------:R-:W0:Y:S01]  /*0030*/  S2R R3, SR_TID.X ;  /* 0x0000000000037919 */ /* 0x000e220000002100 */
[----:B------:R-:W1:Y:S01]  /*0040*/  LDCU UR5, c[0x0][0x3c8] ;  /* 0x00007900ff0577ac */ /* 0x000e620008000800 */
[----:B0-----:R-:W-:-:S05]  /*0050*/  IMAD R0, R0, UR4, R3 ;  /* 0x0000000400007c24 */ /* 0x001fca000f8e0203 */
[----:B-1----:R-:W-:-:S13]  /*0060*/  ISETP.GE.AND P0, PT, R0, UR5, PT ;  /* 0x0000000500007c0c */ /* 0x002fda000bf06270 */
[----:B------:R-:W-:Y:S05]  /*0070*/  @P0 EXIT ;  /* 0x000000000000094d */ /* 0x000fea0003800000 */
[----:B------:R-:W0:Y:S01]  /*0080*/  LDC.64 R2, c[0x0][0x380] ;  /* 0x0000e000ff027b82 */ /* 0x000e220000000a00 */
[----:B------:R-:W1:Y:S01]  /*0090*/  LDCU.64 UR4, c[0x0][0x358] ;  /* 0x00006b00ff0477ac */ /* 0x000e620008000a00 */
[----:B------:R-:W2:Y:S06]  /*00a0*/  LDCU.64 UR6, c[0x0][0x3c0] ;  /* 0x00007800ff0677ac */ /* 0x000eac0008000a00 */
[----:B------:R-:W3:Y:S08]  /*00b0*/  LDC.64 R4, c[0x0][0x390] ;  /* 0x0000e400ff047b82 */ /* 0x000ef00000000a00 */
[----:B------:R-:W4:Y:S01]  /*00c0*/  LDC.64 R8, c[0x0][0x3a0] ;  /* 0x0000e800ff087b82 */ /* 0x000f220000000a00 */
[----:B0-----:R-:W-:-:S07]  /*00d0*/  IMAD.WIDE R2, R0, 0x8, R2 ;  /* 0x0000000800027825 */ /* 0x001fce00078e0202 */
[----:B------:R-:W0:Y:S01]  /*00e0*/  LDC.64 R10, c[0x0][0x388] ;  /* 0x0000e200ff0a7b82 */ /* 0x000e220000000a00 */
[----:B-1----:R-:W2:Y:S01]  /*00f0*/  LDG.E.64 R2, desc[UR4][R2.64] ;  /* 0x0000000402027981 */ /* 0x002ea2000c1e1b00 */
[----:B---3--:R-:W-:-:S06]  /*0100*/  IMAD.WIDE R4, R0, 0x8, R4 ;  /* 0x0000000800047825 */ /* 0x008fcc00078e0204 */
[----:B------:R-:W1:Y:S01]  /*0110*/  LDC.64 R12, c[0x0][0x398] ;  /* 0x0000e600ff0c7b82 */ /* 0x000e620000000a00 */
[----:B------:R-:W2:Y:S01]  /*0120*/  LDG.E.64 R4, desc[UR4][R4.64] ;  /* 0x0000000404047981 */ /* 0x000ea2000c1e1b00 */
[----:B----4-:R-:W-:-:S06]  /*0130*/  IMAD.WIDE R8, R0, 0x8, R8 ;  /* 0x0000000800087825 */ /* 0x010fcc00078e0208 */
[----:B------:R-:W3:Y:S01]  /*0140*/  LDC.64 R16, c[0x0][0x3b8] ;  /* 0x0000ee00ff107b82 */ /* 0x000ee20000000a00 */
[----:B0-----:R-:W-:-:S04]  /*0150*/  IMAD.WIDE R10, R0, 0x8, R10 ;  /* 0x00000008000a7825 */ /* 0x001fc800078e020a */
[C---:B-1----:R-:W-:Y:S01]  /*0160*/  IMAD.WIDE R12, R0.reuse, 0x8, R12 ;  /* 0x00000008000c7825 */ /* 0x042fe200078e020c */
[----:B--2---:R-:W-:Y:S02]  /*0170*/  DFMA R6, R4, UR6, R2 ;  /* 0x0000000604067c2b */ /* 0x004fe40008000002 */
[----:B------:R-:W0:Y:S05]  /*0180*/  LDC.64 R4, c[0x0][0x3a8] ;  /* 0x0000ea00ff047b82 */ /* 0x000e2a0000000a00 */
[----:B------:R-:W-:Y:S04]  /*0190*/  STG.E.64 desc[UR4][R8.64], R6 ;  /* 0x0000000608007986 */ /* 0x000fe8000c101b04 */
[----:B------:R-:W2:Y:S04]  /*01a0*/  LDG.E.64 R10, desc[UR4][R10.64] ;  /* 0x000000040a0a7981 */ /* 0x000ea8000c1e1b00 */
[----:B------:R-:W2:Y:S01]  /*01b0*/  LDG.E.64 R2, desc[UR4][R12.64] ;  /* 0x000000040c027981 */ /* 0x000ea2000c1e1b00 */
[----:B0-----:R-:W-:Y:S01]  /*01c0*/  IMAD.WIDE R4, R0, 0x8, R4 ;  /* 0x0000000800047825 */ /* 0x001fe200078e0204 */
[----:B--2---:R-:W-:-:S07]  /*01d0*/  DFMA R2, R2, UR6, R10 ;  /* 0x0000000602027c2b */ /* 0x004fce000800000a */
[----:B------:R-:W-:Y:S04]  /*01e0*/  STG.E.64 desc[UR4][R4.64], R2 ;  /* 0x0000000204007986 */ /* 0x000fe8000c101b04 */
[----:B------:R-:W2:Y:S01]  /*01f0*/  LDG.E.64 R14, desc[UR4][R12.64] ;  /* 0x000000040c0e7981 */ /* 0x000ea2000c1e1b00 */
[----:B---3--:R-:W-:Y:S01]  /*0200*/  IMAD.WIDE R16, R0, 0x8, R16 ;  /* 0x0000000800107825 */ /* 0x008fe200078e0210 */
[----:B--2---:R-:W-:-:S07]  /*0210*/  DADD R14, R14, -UR6 ;  /* 0x800000060e0e7e29 */ /* 0x004fce0008000000 */
[----:B------:R-:W-:Y:S01]  /*0220*/  STG.E.64 desc[UR4][R16.64], R14 ;  /* 0x0000000e10007986 */ /* 0x000fe2000c101b04 */
[----:B------:R-:W-:Y:S05]  /*0230*/  EXIT ;  /* 0x000000000000794d */ /* 0x000fea0003800000 */
.L_x_0:
[----:B------:R-:W-:-:S00]  /*0240*/  BRA `(.L_x_0) ;  /* 0xfffffffc00fc7947 */ /* 0x000fc0000383ffff */
[----:B------:R-:W-:-:S00]  /*0250*/  NOP ;  /* 0x0000000000007918 */ /* 0x000fc00000000000 */
        /* <DEDUP_REMOVED lines=10> */
.L_x_1:


//--------------------- .nv.shared.reserved.0     --------------------------
	.section	.nv.shared.reserved.0,"aw",@nobits
	.weak		__nv_reservedSMEM_offset_0_alias
	.size		__nv_reservedSMEM_offset_0_alias, 0, 64
	.other		__nv_reservedSMEM_offset_0_alias,@"STO_CUDA_RESERVED_SHARED STV_DEFAULT"
__nv_reservedSMEM_offset_0_alias:
	.zero		0
	.zero		64


//--------------------- .nv.constant0._Z10updateFish4FishS_di --------------------------
	.section	.nv.constant0._Z10updateFish4FishS_di,"a",@progbits
	.sectionflags	@""
	.align	4
.nv.constant0._Z10updateFish4FishS_di:
	.zero		972


//--------------------- SYMBOLS --------------------------

	.type		.nv.reservedSmem.offset0,@object
	.size		.nv.reservedSmem.offset0,0x4
